//
// Generated by NVIDIA NVVM Compiler
//
// Compiler Build ID: CL-36424714
// Cuda compilation tools, release 13.0, V13.0.88
// Based on NVVM 20.0.0
//

.version 9.0
.target sm_100
.address_size 64

	// .globl	_Z18access3DCubeSharedPfiii
.extern .shared .align 16 .b8 sharedCube[];

.visible .entry _Z18access3DCubeSharedPfiii(
	.param .u64 .ptr .align 1 _Z18access3DCubeSharedPfiii_param_0,
	.param .u32 _Z18access3DCubeSharedPfiii_param_1,
	.param .u32 _Z18access3DCubeSharedPfiii_param_2,
	.param .u32 _Z18access3DCubeSharedPfiii_param_3
)
{
	.reg .pred 	%p<6>;
	.reg .b32 	%r<25>;
	.reg .b32 	%f<5>;
	.reg .b64 	%rd<5>;

	ld.param.u64 	%rd1, [_Z18access3DCubeSharedPfiii_param_0];
	ld.param.u32 	%r5, [_Z18access3DCubeSharedPfiii_param_1];
	ld.param.u32 	%r7, [_Z18access3DCubeSharedPfiii_param_2];
	ld.param.u32 	%r8, [_Z18access3DCubeSharedPfiii_param_3];
	mov.u32 	%r9, %ctaid.x;
	mov.u32 	%r10, %ntid.x;
	mov.u32 	%r11, %tid.x;
	mad.lo.s32 	%r1, %r9, %r10, %r11;
	mov.u32 	%r12, %ctaid.y;
	mov.u32 	%r13, %ntid.y;
	mov.u32 	%r14, %tid.y;
	mad.lo.s32 	%r15, %r12, %r13, %r14;
	mov.u32 	%r16, %ctaid.z;
	mov.u32 	%r17, %ntid.z;
	mov.u32 	%r18, %tid.z;
	mad.lo.s32 	%r3, %r16, %r17, %r18;
	mad.lo.s32 	%r19, %r18, %r13, %r14;
	mad.lo.s32 	%r4, %r19, %r10, %r11;
	setp.ge.s32 	%p1, %r1, %r5;
	setp.ge.s32 	%p2, %r15, %r7;
	or.pred  	%p3, %p1, %p2;
	setp.ge.s32 	%p4, %r3, %r8;
	or.pred  	%p5, %p3, %p4;
	@%p5 bra 	$L__BB0_2;
	cvta.to.global.u64 	%rd2, %rd1;
	mad.lo.s32 	%r20, %r7, %r3, %r15;
	mad.lo.s32 	%r21, %r20, %r5, %r1;
	mul.wide.s32 	%rd3, %r21, 4;
	add.s64 	%rd4, %rd2, %rd3;
	ld.global.f32 	%f1, [%rd4];
	shl.b32 	%r22, %r4, 2;
	mov.u32 	%r23, sharedCube;
	add.s32 	%r24, %r23, %r22;
	st.shared.f32 	[%r24], %f1;
	bar.sync 	0;
	ld.shared.f32 	%f2, [%r24];
	add.f32 	%f3, %f2, 0f3F800000;
	st.shared.f32 	[%r24], %f3;
	bar.sync 	0;
	ld.shared.f32 	%f4, [%r24];
	st.global.f32 	[%rd4], %f4;
$L__BB0_2:
	ret;

}


// ===== COMPILED SASS (sm_100) =====

	.target	sm_100

	.elftype	@"ET_EXEC"


//--------------------- .note.nv.tkinfo           --------------------------
	.section	.note.nv.tkinfo,"",@"SHT_NOTE"
	.sectionflags	@"SHF_NOTE_NV_TKINFO"
	.tkinfo
        /*0018*/ 	.word	0x00000002
        /*0030*/ 	.string	""
        /*0030*/ 	.string	"ptxas"
        /*0030*/ 	.string	"Cuda compilation tools, release 13.0, V13.0.88"
        /*0030*/ 	.string	"Build cuda_13.0.r13.0/compiler.36424714_0"
        /*0030*/ 	.string	"-arch sm_100 -m 64 "



//--------------------- .note.nv.cuinfo           --------------------------
	.section	.note.nv.cuinfo,"",@"SHT_NOTE"
	.sectionflags	@"SHF_NOTE_NV_CUINFO"
        /*0018*/ 	.short	0x0002
        /*001a*/ 	.short	0x0064
        /*001c*/ 	.short	0x0082
	.zero		2


//--------------------- .nv.info                  --------------------------
	.section	.nv.info,"",@"SHT_CUDA_INFO"
	.align	4


	//----- nvinfo : EIATTR_REGCOUNT
	.align		4
        /*0000*/ 	.byte	0x04, 0x2f
        /*0002*/ 	.short	(.L_1 - .L_0)
	.align		4
.L_0:
        /*0004*/ 	.word	index@(_Z18access3DCubeSharedPfiii)
        /*0008*/ 	.word	0x0000000d


	//----- nvinfo : EIATTR_FRAME_SIZE
	.align		4
.L_1:
        /*000c*/ 	.byte	0x04, 0x11
        /*000e*/ 	.short	(.L_3 - .L_2)
	.align		4
.L_2:
        /*0010*/ 	.word	index@(_Z18access3DCubeSharedPfiii)
        /*0014*/ 	.word	0x00000000


	//----- nvinfo : EIATTR_MIN_STACK_SIZE
	.align		4
.L_3:
        /*0018*/ 	.byte	0x04, 0x12
        /*001a*/ 	.short	(.L_5 - .L_4)
	.align		4
.L_4:
        /*001c*/ 	.word	index@(_Z18access3DCubeSharedPfiii)
        /*0020*/ 	.word	0x00000000
.L_5:


//--------------------- .nv.compat                --------------------------
	.section	.nv.compat,"",@"SHT_CUDA_COMPAT_INFO"
	.align	4
        /*0000*/ 	.byte	0x02, 0x09, 0x00, 0x00, 0x02, 0x02, 0x01, 0x00, 0x02, 0x05, 0x05, 0x00, 0x03, 0x07, 0x01, 0x01
        /*0010*/ 	.byte	0x02, 0x03, 0x00, 0x00, 0x02, 0x06, 0x01, 0x00, 0x04, 0x0b, 0x08, 0x00, 0x09, 0x00, 0x00, 0x00
        /*0020*/ 	.byte	0x00, 0x00, 0x00, 0x00


//--------------------- .nv.info._Z18access3DCubeSharedPfiii --------------------------
	.section	.nv.info._Z18access3DCubeSharedPfiii,"",@"SHT_CUDA_INFO"
	.sectionflags	@""
	.align	4


	//----- nvinfo : EIATTR_CUDA_API_VERSION
	.align		4
        /*0000*/ 	.byte	0x04, 0x37
        /*0002*/ 	.short	(.L_7 - .L_6)
.L_6:
        /*0004*/ 	.word	0x00000082


	//----- nvinfo : EIATTR_KPARAM_INFO
	.align		4
.L_7:
        /*0008*/ 	.byte	0x04, 0x17
        /*000a*/ 	.short	(.L_9 - .L_8)
.L_8:
        /*000c*/ 	.word	0x00000000
        /*0010*/ 	.short	0x0003
        /*0012*/ 	.short	0x0010
        /*0014*/ 	.byte	0x00, 0xf0, 0x11, 0x00


	//----- nvinfo : EIATTR_KPARAM_INFO
	.align		4
.L_9:
        /*0018*/ 	.byte	0x04, 0x17
        /*001a*/ 	.short	(.L_11 - .L_10)
.L_10:
        /*001c*/ 	.word	0x00000000
        /*0020*/ 	.short	0x0002
        /*0022*/ 	.short	0x000c
        /*0024*/ 	.byte	0x00, 0xf0, 0x11, 0x00


	//----- nvinfo : EIATTR_KPARAM_INFO
	.align		4
.L_11:
        /*0028*/ 	.byte	0x04, 0x17
        /*002a*/ 	.short	(.L_13 - .L_12)
.L_12:
        /*002c*/ 	.word	0x00000000
        /*0030*/ 	.short	0x0001
        /*0032*/ 	.short	0x0008
        /*0034*/ 	.byte	0x00, 0xf0, 0x11, 0x00


	//----- nvinfo : EIATTR_KPARAM_INFO
	.align		4
.L_13:
        /*0038*/ 	.byte	0x04, 0x17
        /*003a*/ 	.short	(.L_15 - .L_14)
.L_14:
        /*003c*/ 	.word	0x00000000
        /*0040*/ 	.short	0x0000
        /*0042*/ 	.short	0x0000
        /*0044*/ 	.byte	0x00, 0xf5, 0x21, 0x00


	//----- nvinfo : EIATTR_SPARSE_MMA_MASK
	.align		4
.L_15:
        /*0048*/ 	.byte	0x03, 0x50
        /*004a*/ 	.short	0x0000


	//----- nvinfo : EIATTR_MAXREG_COUNT
	.align		4
        /*004c*/ 	.byte	0x03, 0x1b
        /*004e*/ 	.short	0x00ff


	//----- nvinfo : EIATTR_NUM_BARRIERS
	.align		4
        /*0050*/ 	.byte	0x02, 0x4c
        /*0052*/ 	.byte	0x01
	.zero		1


	//----- nvinfo : EIATTR_MERCURY_ISA_VERSION
	.align		4
        /*0054*/ 	.byte	0x03, 0x5f
        /*0056*/ 	.short	0x0101


	//----- nvinfo : EIATTR_VRC_CTA_INIT_COUNT
	.align		4
        /*0058*/ 	.byte	0x02, 0x4a
	.zero		1
	.zero		1


	//----- nvinfo : EIATTR_EXIT_INSTR_OFFSETS
	.align		4
        /*005c*/ 	.byte	0x04, 0x1c
        /*005e*/ 	.short	(.L_17 - .L_16)


	//   ....[0]....
.L_16:
        /*0060*/ 	.word	0x00000120


	//   ....[1]....
        /*0064*/ 	.word	0x00000270


	//----- nvinfo : EIATTR_CBANK_PARAM_SIZE
	.align		4
.L_17:
        /*0068*/ 	.byte	0x03, 0x19
        /*006a*/ 	.short	0x0014


	//----- nvinfo : EIATTR_PARAM_CBANK
	.align		4
        /*006c*/ 	.byte	0x04, 0x0a
        /*006e*/ 	.short	(.L_19 - .L_18)
	.align		4
.L_18:
        /*0070*/ 	.word	index@(.nv.constant0._Z18access3DCubeSharedPfiii)
        /*0074*/ 	.short	0x0380
        /*0076*/ 	.short	0x0014


	//----- nvinfo : EIATTR_SW_WAR
	.align		4
.L_19:
        /*0078*/ 	.byte	0x04, 0x36
        /*007a*/ 	.short	(.L_21 - .L_20)
.L_20:
        /*007c*/ 	.word	0x00000008
.L_21:


//--------------------- .nv.callgraph             --------------------------
	.section	.nv.callgraph,"",@"SHT_CUDA_CALLGRAPH"
	.align	4
	.sectionentsize	8
	.align		4
        /*0000*/ 	.word	0x00000000
	.align		4
        /*0004*/ 	.word	0xffffffff
	.align		4
        /*0008*/ 	.word	0x00000000
	.align		4
        /*000c*/ 	.word	0xfffffffe
	.align		4
        /*0010*/ 	.word	0x00000000
	.align		4
        /*0014*/ 	.word	0xfffffffd
	.align		4
        /*0018*/ 	.word	0x00000000
	.align		4
        /*001c*/ 	.word	0xfffffffc


//--------------------- .text._Z18access3DCubeSharedPfiii --------------------------
	.section	.text._Z18access3DCubeSharedPfiii,"ax",@progbits
	.align	128
        .global         _Z18access3DCubeSharedPfiii
        .type           _Z18access3DCubeSharedPfiii,@function
        .size           _Z18access3DCubeSharedPfiii,(.L_x_1 - _Z18access3DCubeSharedPfiii)
        .other          _Z18access3DCubeSharedPfiii,@"STO_CUDA_ENTRY STV_DEFAULT"
_Z18access3DCubeSharedPfiii:
.text._Z18access3DCubeSharedPfiii:
[----:B------:R-:W-:Y:S01]  /*0000*/  LDC R1, c[0x0][0x37c] ;  /* 0x0000df00ff017b82 */ /* 0x000fe20000000800 */
[----:B------:R-:W0:Y:S07]  /*0010*/  S2R R9, SR_TID.Y ;  /* 0x0000000000097919 */ /* 0x000e2e0000002200 */
[----:B------:R-:W1:Y:S01]  /*0020*/  LDC R7, c[0x0][0x360] ;  /* 0x0000d800ff077b82 */ /* 0x000e620000000800 */
[----:B------:R-:W2:Y:S01]  /*0030*/  LDCU.64 UR8, c[0x0][0x388] ;  /* 0x00007100ff0877ac */ /* 0x000ea20008000a00 */
[----:B------:R-:W1:Y:S01]  /*0040*/  S2R R6, SR_TID.X ;  /* 0x0000000000067919 */ /* 0x000e620000002100 */
[----:B------:R-:W3:Y:S01]  /*0050*/  LDCU UR7, c[0x0][0x390] ;  /* 0x00007200ff0777ac */ /* 0x000ee20008000800 */
[----:B------:R-:W4:Y:S04]  /*0060*/  S2R R10, SR_TID.Z ;  /* 0x00000000000a7919 */ /* 0x000f280000002300 */
[----:B------:R-:W0:Y:S08]  /*0070*/  S2UR UR5, SR_CTAID.Y ;  /* 0x00000000000579c3 */ /* 0x000e300000002600 */
[----:B------:R-:W0:Y:S08]  /*0080*/  LDC R8, c[0x0][0x364] ;  /* 0x0000d900ff087b82 */ /* 0x000e300000000800 */
[----:B------:R-:W1:Y:S08]  /*0090*/  S2UR UR4, SR_CTAID.X ;  /* 0x00000000000479c3 */ /* 0x000e700000002500 */
[----:B------:R-:W4:Y:S08]  /*00a0*/  S2UR UR6, SR_CTAID.Z ;  /* 0x00000000000679c3 */ /* 0x000f300000002700 */
[----:B------:R-:W4:Y:S01]  /*00b0*/  LDC R5, c[0x0][0x368] ;  /* 0x0000da00ff057b82 */ /* 0x000f220000000800 */
[----:B0-----:R-:W-:-:S05]  /*00c0*/  IMAD R4, R8, UR5, R9 ;  /* 0x0000000508047c24 */ /* 0x001fca000f8e0209 */
[----:B--2---:R-:W-:Y:S01]  /*00d0*/  ISETP.GE.AND P0, PT, R4, UR9, PT ;  /* 0x0000000904007c0c */ /* 0x004fe2000bf06270 */
[----:B-1----:R-:W-:-:S05]  /*00e0*/  IMAD R0, R7, UR4, R6 ;  /* 0x0000000407007c24 */ /* 0x002fca000f8e0206 */
[----:B------:R-:W-:Y:S01]  /*00f0*/  ISETP.GE.OR P0, PT, R0, UR8, P0 ;  /* 0x0000000800007c0c */ /* 0x000fe20008706670 */
[----:B----4-:R-:W-:-:S05]  /*0100*/  IMAD R5, R5, UR6, R10 ;  /* 0x0000000605057c24 */ /* 0x010fca000f8e020a */
[----:B---3--:R-:W-:-:S13]  /*0110*/  ISETP.GE.OR P0, PT, R5, UR7, P0 ;  /* 0x0000000705007c0c */ /* 0x008fda0008706670 */
[----:B------:R-:W-:Y:S05]  /*0120*/  @P0 EXIT ;  /* 0x000000000000094d */ /* 0x000fea0003800000 */
[----:B------:R-:W0:Y:S01]  /*0130*/  LDC.64 R2, c[0x0][0x380] ;  /* 0x0000e000ff027b82 */ /* 0x000e220000000a00 */
[----:B------:R-:W1:Y:S01]  /*0140*/  LDCU.64 UR6, c[0x0][0x358] ;  /* 0x00006b00ff0677ac */ /* 0x000e620008000a00 */
[----:B------:R-:W-:-:S04]  /*0150*/  IMAD R5, R5, UR9, R4 ;  /* 0x0000000905057c24 */ /* 0x000fc8000f8e0204 */
[----:B------:R-:W-:-:S04]  /*0160*/  IMAD R5, R5, UR8, R0 ;  /* 0x0000000805057c24 */ /* 0x000fc8000f8e0200 */
[----:B0-----:R-:W-:-:S05]  /*0170*/  IMAD.WIDE R2, R5, 0x4, R2 ;  /* 0x0000000405027825 */ /* 0x001fca00078e0202 */
[----:B-1----:R-:W2:Y:S01]  /*0180*/  LDG.E R4, desc[UR6][R2.64] ;  /* 0x0000000602047981 */ /* 0x002ea2000c1e1900 */
[----:B------:R-:W0:Y:S01]  /*0190*/  S2UR UR5, SR_CgaCtaId ;  /* 0x00000000000579c3 */ /* 0x000e220000008800 */
[----:B------:R-:W-:Y:S01]  /*01a0*/  IMAD R0, R8, R10, R9 ;  /* 0x0000000a08007224 */ /* 0x000fe200078e0209 */
[----:B------:R-:W-:-:S03]  /*01b0*/  UMOV UR4, 0x400 ;  /* 0x0000040000047882 */ /* 0x000fc60000000000 */
[----:B------:R-:W-:Y:S01]  /*01c0*/  IMAD R0, R0, R7, R6 ;  /* 0x0000000700007224 */ /* 0x000fe200078e0206 */
[----:B0-----:R-:W-:-:S06]  /*01d0*/  ULEA UR4, UR5, UR4, 0x18 ;  /* 0x0000000405047291 */ /* 0x001fcc000f8ec0ff */
[----:B------:R-:W-:-:S05]  /*01e0*/  LEA R5, R0, UR4, 0x2 ;  /* 0x0000000400057c11 */ /* 0x000fca000f8e10ff */
[----:B--2---:R-:W-:Y:S01]  /*01f0*/  STS [R5], R4 ;  /* 0x0000000405007388 */ /* 0x004fe20000000800 */
[----:B------:R-:W-:Y:S06]  /*0200*/  BAR.SYNC.DEFER_BLOCKING 0x0 ;  /* 0x0000000000007b1d */ /* 0x000fec0000010000 */
[----:B------:R-:W0:Y:S02]  /*0210*/  LDS R0, [R5] ;  /* 0x0000000005007984 */ /* 0x000e240000000800 */
[----:B0-----:R-:W-:-:S05]  /*0220*/  FADD R0, R0, 1 ;  /* 0x3f80000000007421 */ /* 0x001fca0000000000 */
[----:B------:R-:W-:Y:S01]  /*0230*/  STS [R5], R0 ;  /* 0x0000000005007388 */ /* 0x000fe20000000800 */
[----:B------:R-:W-:Y:S06]  /*0240*/  BAR.SYNC.DEFER_BLOCKING 0x0 ;  /* 0x0000000000007b1d */ /* 0x000fec0000010000 */
[----:B------:R-:W0:Y:S04]  /*0250*/  LDS R7, [R5] ;  /* 0x0000000005077984 */ /* 0x000e280000000800 */
[----:B0-----:R-:W-:Y:S01]  /*0260*/  STG.E desc[UR6][R2.64], R7 ;  /* 0x0000000702007986 */ /* 0x001fe2000c101906 */
[----:B------:R-:W-:Y:S05]  /*0270*/  EXIT ;  /* 0x000000000000794d */ /* 0x000fea0003800000 */
.L_x_0:
[----:B------:R-:W-:-:S00]  /*0280*/  BRA `(.L_x_0) ;  /* 0xfffffffc00fc7947 */ /* 0x000fc0000383ffff */
[----:B------:R-:W-:-:S00]  /*0290*/  NOP ;  /* 0x0000000000007918 */ /* 0x000fc00000000000 */
        /* <DEDUP_REMOVED lines=14> */
.L_x_1:


//--------------------- .nv.shared._Z18access3DCubeSharedPfiii --------------------------
	.section	.nv.shared._Z18access3DCubeSharedPfiii,"aw",@nobits
	.sectionflags	@""
	.align	16
	.zero		1024


//--------------------- .nv.shared.reserved.0     --------------------------
	.section	.nv.shared.reserved.0,"aw",@nobits
	.weak		__nv_reservedSMEM_offset_0_alias
	.size		__nv_reservedSMEM_offset_0_alias, 0, 64
	.other		__nv_reservedSMEM_offset_0_alias,@"STO_CUDA_RESERVED_SHARED STV_DEFAULT"
__nv_reservedSMEM_offset_0_alias:
	.zero		0
	.zero		64


//--------------------- .nv.constant0._Z18access3DCubeSharedPfiii --------------------------
	.section	.nv.constant0._Z18access3DCubeSharedPfiii,"a",@progbits
	.sectionflags	@""
	.align	4
.nv.constant0._Z18access3DCubeSharedPfiii:
	.zero		916


//--------------------- SYMBOLS --------------------------

	.type		.nv.reservedSmem.offset0,@object
	.size		.nv.reservedSmem.offset0,0x4
	.type		.nv.reservedSmem.cap,@object
	.size		.nv.reservedSmem.cap,0x4
